//
// Generated by NVIDIA NVVM Compiler
//
// Compiler Build ID: CL-36424714
// Cuda compilation tools, release 13.0, V13.0.88
// Based on NVVM 20.0.0
//

.version 9.0
.target sm_100
.address_size 64

	// .globl	_Z10mallocTestv
.extern .func  (.param .b64 func_retval0) malloc
(
	.param .b64 malloc_param_0
)
;
.extern .func  (.param .b32 func_retval0) vprintf
(
	.param .b64 vprintf_param_0,
	.param .b64 vprintf_param_1
)
;
.extern .func free
(
	.param .b64 free_param_0
)
;
.global .align 1 .b8 $str[31] = {84, 104, 114, 101, 97, 100, 32, 37, 100, 32, 103, 111, 116, 32, 112, 111, 105, 110, 116, 101, 114, 58, 32, 37, 112, 58, 32, 37, 100, 10};

.visible .entry _Z10mallocTestv()
{
	.local .align 8 .b8 	__local_depot0[24];
	.reg .b64 	%SP;
	.reg .b64 	%SPL;
	.reg .pred 	%p<2>;
	.reg .b16 	%rs<3>;
	.reg .b32 	%r<5>;
	.reg .b64 	%rd<13>;

	mov.u64 	%SPL, __local_depot0;
	cvta.local.u64 	%SP, %SPL;
	mov.b64 	%rd12, 1;
	{ // callseq 0, 0
	.param .b64 param0;
	st.param.b64 	[param0], 123;
	.param .b64 retval0;
	call.uni (retval0), 
	malloc, 
	(
	param0
	);
	ld.param.b64 	%rd5, [retval0];
	} // callseq 0
$L__BB0_1:
	add.s64 	%rd6, %rd5, %rd12;
	mov.b16 	%rs1, 0;
	st.u8 	[%rd6], %rs1;
	add.s64 	%rd3, %rd12, 1;
	add.s64 	%rd7, %rd12, -1;
	setp.lt.u64 	%p1, %rd7, 121;
	mov.u64 	%rd12, %rd3;
	@%p1 bra 	$L__BB0_1;
	add.u64 	%rd8, %SP, 0;
	add.u64 	%rd9, %SPL, 0;
	mov.b16 	%rs2, 9;
	st.u8 	[%rd5], %rs2;
	mov.u32 	%r1, %tid.x;
	st.local.u32 	[%rd9], %r1;
	st.local.u64 	[%rd9+8], %rd5;
	mov.b32 	%r2, 9;
	st.local.u32 	[%rd9+16], %r2;
	mov.u64 	%rd10, $str;
	cvta.global.u64 	%rd11, %rd10;
	{ // callseq 1, 0
	.param .b64 param0;
	st.param.b64 	[param0], %rd11;
	.param .b64 param1;
	st.param.b64 	[param1], %rd8;
	.param .b32 retval0;
	call.uni (retval0), 
	vprintf, 
	(
	param0, 
	param1
	);
	ld.param.b32 	%r3, [retval0];
	} // callseq 1
	{ // callseq 2, 0
	.param .b64 param0;
	st.param.b64 	[param0], %rd5;
	call.uni 
	free, 
	(
	param0
	);
	} // callseq 2
	ret;

}


// ===== COMPILED SASS (sm_100) =====

	.target	sm_100

	.elftype	@"ET_EXEC"


//--------------------- .note.nv.tkinfo           --------------------------
	.section	.note.nv.tkinfo,"",@"SHT_NOTE"
	.sectionflags	@"SHF_NOTE_NV_TKINFO"
	.tkinfo
        /*0018*/ 	.word	0x00000002
        /*0030*/ 	.string	""
        /*0030*/ 	.string	"ptxas"
        /*0030*/ 	.string	"Cuda compilation tools, release 13.0, V13.0.88"
        /*0030*/ 	.string	"Build cuda_13.0.r13.0/compiler.36424714_0"
        /*0030*/ 	.string	"-arch sm_100 -m 64 "



//--------------------- .note.nv.cuinfo           --------------------------
	.section	.note.nv.cuinfo,"",@"SHT_NOTE"
	.sectionflags	@"SHF_NOTE_NV_CUINFO"
        /*0018*/ 	.short	0x0002
        /*001a*/ 	.short	0x0064
        /*001c*/ 	.short	0x0082
	.zero		2


//--------------------- .nv.info                  --------------------------
	.section	.nv.info,"",@"SHT_CUDA_INFO"
	.align	4


	//----- nvinfo : EIATTR_REGCOUNT
	.align		4
        /*0000*/ 	.byte	0x04, 0x2f
        /*0002*/ 	.short	(.L_2 - .L_1)
	.align		4
.L_1:
        /*0004*/ 	.word	index@(_Z10mallocTestv)
        /*0008*/ 	.word	0x0000001a


	//----- nvinfo : EIATTR_FRAME_SIZE
	.align		4
.L_2:
        /*000c*/ 	.byte	0x04, 0x11
        /*000e*/ 	.short	(.L_4 - .L_3)
	.align		4
.L_3:
        /*0010*/ 	.word	index@(_Z10mallocTestv)
        /*0014*/ 	.word	0x00000018


	//----- nvinfo : EIATTR_MIN_STACK_SIZE
	.align		4
.L_4:
        /*0018*/ 	.byte	0x04, 0x12
        /*001a*/ 	.short	(.L_6 - .L_5)
	.align		4
.L_5:
        /*001c*/ 	.word	index@(_Z10mallocTestv)
        /*0020*/ 	.word	0x00000018
.L_6:


//--------------------- .nv.compat                --------------------------
	.section	.nv.compat,"",@"SHT_CUDA_COMPAT_INFO"
	.align	4
        /*0000*/ 	.byte	0x02, 0x09, 0x00, 0x00, 0x02, 0x02, 0x01, 0x00, 0x02, 0x05, 0x05, 0x00, 0x03, 0x07, 0x01, 0x01
        /*0010*/ 	.byte	0x02, 0x03, 0x00, 0x00, 0x02, 0x06, 0x01, 0x00, 0x04, 0x0b, 0x08, 0x00, 0x09, 0x00, 0x00, 0x00
        /*0020*/ 	.byte	0x00, 0x00, 0x00, 0x00


//--------------------- .nv.info._Z10mallocTestv  --------------------------
	.section	.nv.info._Z10mallocTestv,"",@"SHT_CUDA_INFO"
	.sectionflags	@""
	.align	4


	//----- nvinfo : EIATTR_CUDA_API_VERSION
	.align		4
        /*0000*/ 	.byte	0x04, 0x37
        /*0002*/ 	.short	(.L_8 - .L_7)
.L_7:
        /*0004*/ 	.word	0x00000082


	//----- nvinfo : EIATTR_SPARSE_MMA_MASK
	.align		4
.L_8:
        /*0008*/ 	.byte	0x03, 0x50
        /*000a*/ 	.short	0x0000


	//----- nvinfo : EIATTR_MAXREG_COUNT
	.align		4
        /*000c*/ 	.byte	0x03, 0x1b
        /*000e*/ 	.short	0x00ff


	//----- nvinfo : EIATTR_EXTERNS
	.align		4
        /*0010*/ 	.byte	0x04, 0x0f
        /*0012*/ 	.short	(.L_10 - .L_9)


	//   ....[0]....
	.align		4
.L_9:
        /*0014*/ 	.word	index@(malloc)


	//   ....[1]....
	.align		4
        /*0018*/ 	.word	index@(vprintf)


	//   ....[2]....
	.align		4
        /*001c*/ 	.word	index@(free)


	//----- nvinfo : EIATTR_MERCURY_ISA_VERSION
	.align		4
.L_10:
        /*0020*/ 	.byte	0x03, 0x5f
        /*0022*/ 	.short	0x0101


	//----- nvinfo : EIATTR_VRC_CTA_INIT_COUNT
	.align		4
        /*0024*/ 	.byte	0x02, 0x4a
	.zero		1
	.zero		1


	//----- nvinfo : EIATTR_SYSCALL_OFFSETS
	.align		4
        /*0028*/ 	.byte	0x04, 0x46
        /*002a*/ 	.short	(.L_12 - .L_11)


	//   ....[0]....
.L_11:
        /*002c*/ 	.word	0x000000d0


	//   ....[1]....
        /*0030*/ 	.word	0x00000300


	//   ....[2]....
        /*0034*/ 	.word	0x00000360


	//----- nvinfo : EIATTR_EXIT_INSTR_OFFSETS
	.align		4
.L_12:
        /*0038*/ 	.byte	0x04, 0x1c
        /*003a*/ 	.short	(.L_14 - .L_13)


	//   ....[0]....
.L_13:
        /*003c*/ 	.word	0x00000370


	//----- nvinfo : EIATTR_CRS_STACK_SIZE
	.align		4
.L_14:
        /*0040*/ 	.byte	0x04, 0x1e
        /*0042*/ 	.short	(.L_16 - .L_15)
.L_15:
        /*0044*/ 	.word	0x00000000


	//----- nvinfo : EIATTR_SW_WAR
	.align		4
.L_16:
        /*0048*/ 	.byte	0x04, 0x36
        /*004a*/ 	.short	(.L_18 - .L_17)
.L_17:
        /*004c*/ 	.word	0x00000008
.L_18:


//--------------------- .nv.callgraph             --------------------------
	.section	.nv.callgraph,"",@"SHT_CUDA_CALLGRAPH"
	.align	4
	.sectionentsize	8
	.align		4
        /*0000*/ 	.word	0x00000000
	.align		4
        /*0004*/ 	.word	0xffffffff
	.align		4
        /*0008*/ 	.word	index@(_Z10mallocTestv)
	.align		4
        /*000c*/ 	.word	index@(free)
	.align		4
        /*0010*/ 	.word	index@(_Z10mallocTestv)
	.align		4
        /*0014*/ 	.word	index@(vprintf)
	.align		4
        /*0018*/ 	.word	index@(_Z10mallocTestv)
	.align		4
        /*001c*/ 	.word	index@(malloc)
	.align		4
        /*0020*/ 	.word	0x00000000
	.align		4
        /*0024*/ 	.word	0xfffffffe
	.align		4
        /*0028*/ 	.word	0x00000000
	.align		4
        /*002c*/ 	.word	0xfffffffd
	.align		4
        /*0030*/ 	.word	0x00000000
	.align		4
        /*0034*/ 	.word	0xfffffffc


//--------------------- .nv.constant4             --------------------------
	.section	.nv.constant4,"a",@progbits
	.align	8
	.align		8
.nv.constant4:
        /*0000*/ 	.dword	malloc
	.align		8
        /*0008*/ 	.dword	vprintf
	.align		8
        /*0010*/ 	.dword	free
	.align		8
        /*0018*/ 	.dword	$str


//--------------------- .text._Z10mallocTestv     --------------------------
	.section	.text._Z10mallocTestv,"ax",@progbits
	.align	128
        .global         _Z10mallocTestv
        .type           _Z10mallocTestv,@function
        .size           _Z10mallocTestv,(.L_x_6 - _Z10mallocTestv)
        .other          _Z10mallocTestv,@"STO_CUDA_ENTRY STV_DEFAULT"
_Z10mallocTestv:
.text._Z10mallocTestv:
[----:B------:R-:W0:Y:S01]  /*0000*/  LDC R1, c[0x0][0x37c] ;  /* 0x0000df00ff017b82 */ /* 0x000e220000000800 */
[----:B------:R-:W-:Y:S01]  /*0010*/  MOV R0, 0x0 ;  /* 0x0000000000007802 */ /* 0x000fe20000000f00 */
[----:B------:R-:W1:Y:S01]  /*0020*/  LDCU UR4, c[0x0][0x2f8] ;  /* 0x00005f00ff0477ac */ /* 0x000e620008000800 */
[----:B0-----:R-:W-:-:S05]  /*0030*/  VIADD R1, R1, 0xffffffe8 ;  /* 0xffffffe801017836 */ /* 0x001fca0000000000 */
[----:B------:R0:W2:Y:S01]  /*0040*/  LDC.64 R6, c[0x4][R0] ;  /* 0x0100000000067b82 */ /* 0x0000a20000000a00 */
[----:B------:R-:W3:Y:S01]  /*0050*/  LDCU UR5, c[0x0][0x2fc] ;  /* 0x00005f80ff0577ac */ /* 0x000ee20008000800 */
[----:B------:R-:W-:Y:S02]  /*0060*/  IMAD.MOV.U32 R4, RZ, RZ, 0x7b ;  /* 0x0000007bff047424 */ /* 0x000fe400078e00ff */
[----:B------:R-:W-:Y:S02]  /*0070*/  IMAD.MOV.U32 R5, RZ, RZ, RZ ;  /* 0x000000ffff057224 */ /* 0x000fe400078e00ff */
[----:B------:R-:W-:Y:S02]  /*0080*/  IMAD.MOV.U32 R23, RZ, RZ, 0x1 ;  /* 0x00000001ff177424 */ /* 0x000fe400078e00ff */
[----:B------:R-:W-:Y:S01]  /*0090*/  IMAD.MOV.U32 R19, RZ, RZ, RZ ;  /* 0x000000ffff137224 */ /* 0x000fe200078e00ff */
[----:B-1----:R-:W-:-:S05]  /*00a0*/  IADD3 R18, P0, PT, R1, UR4, RZ ;  /* 0x0000000401127c10 */ /* 0x002fca000ff1e0ff */
[----:B0--3--:R-:W-:-:S08]  /*00b0*/  IMAD.X R2, RZ, RZ, UR5, P0 ;  /* 0x00000005ff027e24 */ /* 0x009fd000080e06ff */
[----:B------:R-:W-:-:S07]  /*00c0*/  LEPC R20, `(.L_x_0) ;  /* 0x000000001014794e */ /* 0x000fce0000000000 */
[----:B--2---:R-:W-:Y:S05]  /*00d0*/  CALL.ABS.NOINC R6 ;  /* 0x0000000006007343 */ /* 0x004fea0003c00000 */
.L_x_0:
[----:B------:R-:W0:Y:S01]  /*00e0*/  LDC.64 R6, c[0x0][0x358] ;  /* 0x0000d600ff067b82 */ /* 0x000e220000000a00 */
[----:B------:R-:W-:Y:S01]  /*00f0*/  BSSY.RECONVERGENT B0, `(.L_x_1) ;  /* 0x000000f000007945 */ /* 0x000fe20003800200 */
[----:B------:R-:W-:Y:S02]  /*0100*/  IMAD.MOV.U32 R16, RZ, RZ, R4 ;  /* 0x000000ffff107224 */ /* 0x000fe400078e0004 */
[----:B------:R-:W-:-:S07]  /*0110*/  IMAD.MOV.U32 R17, RZ, RZ, R5 ;  /* 0x000000ffff117224 */ /* 0x000fce00078e0005 */
.L_x_2:
[C---:B-1----:R-:W-:Y:S02]  /*0120*/  IADD3 R4, P0, PT, R23.reuse, R16, RZ ;  /* 0x0000001017047210 */ /* 0x042fe40007f1e0ff */
[----:B------:R-:W-:Y:S02]  /*0130*/  IADD3 R0, P1, PT, R23, -0x1, RZ ;  /* 0xffffffff17007810 */ /* 0x000fe40007f3e0ff */
[----:B0-----:R-:W-:Y:S01]  /*0140*/  R2UR UR4, R6 ;  /* 0x00000000060472ca */ /* 0x001fe200000e0000 */
[C---:B------:R-:W-:Y:S01]  /*0150*/  IMAD.X R5, R19.reuse, 0x1, R17, P0 ;  /* 0x0000000113057824 */ /* 0x040fe200000e0611 */
[----:B------:R-:W-:Y:S02]  /*0160*/  ISETP.GE.U32.AND P0, PT, R0, 0x79, PT ;  /* 0x000000790000780c */ /* 0x000fe40003f06070 */
[----:B------:R-:W-:Y:S02]  /*0170*/  IADD3.X R0, PT, PT, R19, -0x1, RZ, P1, !PT ;  /* 0xffffffff13007810 */ /* 0x000fe40000ffe4ff */
[----:B------:R-:W-:-:S02]  /*0180*/  R2UR UR5, R7 ;  /* 0x00000000070572ca */ /* 0x000fc400000e0000 */
[----:B------:R-:W-:Y:S02]  /*0190*/  ISETP.GE.U32.AND.EX P0, PT, R0, RZ, PT, P0 ;  /* 0x000000ff0000720c */ /* 0x000fe40003f06100 */
[----:B------:R-:W-:-:S04]  /*01a0*/  IADD3 R23, P1, PT, R23, 0x1, RZ ;  /* 0x0000000117177810 */ /* 0x000fc80007f3e0ff */
[----:B------:R-:W-:-:S05]  /*01b0*/  IADD3.X R19, PT, PT, RZ, R19, RZ, P1, !PT ;  /* 0x00000013ff137210 */ /* 0x000fca0000ffe4ff */
[----:B------:R1:W-:Y:S02]  /*01c0*/  ST.E.U8 desc[UR4][R4.64], RZ ;  /* 0x000000ff04007985 */ /* 0x0003e4000c101104 */
[----:B------:R-:W-:Y:S05]  /*01d0*/  @!P0 BRA `(.L_x_2) ;  /* 0xfffffffc00d08947 */ /* 0x000fea000383ffff */
[----:B------:R-:W-:Y:S05]  /*01e0*/  BSYNC.RECONVERGENT B0 ;  /* 0x0000000000007941 */ /* 0x000fea0003800200 */
.L_x_1:
[----:B------:R-:W0:Y:S01]  /*01f0*/  S2R R10, SR_TID.X ;  /* 0x00000000000a7919 */ /* 0x000e220000002100 */
[----:B------:R-:W-:Y:S01]  /*0200*/  R2UR UR4, R6 ;  /* 0x00000000060472ca */ /* 0x000fe200000e0000 */
[----:B------:R-:W-:Y:S01]  /*0210*/  IMAD.MOV.U32 R3, RZ, RZ, 0x9 ;  /* 0x00000009ff037424 */ /* 0x000fe200078e00ff */
[----:B------:R-:W-:Y:S01]  /*0220*/  R2UR UR5, R7 ;  /* 0x00000000070572ca */ /* 0x000fe200000e0000 */
[----:B------:R-:W-:Y:S01]  /*0230*/  IMAD.MOV.U32 R12, RZ, RZ, 0x9 ;  /* 0x00000009ff0c7424 */ /* 0x000fe200078e00ff */
[----:B------:R-:W-:Y:S01]  /*0240*/  MOV R0, 0x8 ;  /* 0x0000000800007802 */ /* 0x000fe20000000f00 */
[----:B------:R-:W-:Y:S01]  /*0250*/  IMAD.MOV.U32 R7, RZ, RZ, R2 ;  /* 0x000000ffff077224 */ /* 0x000fe200078e0002 */
[----:B------:R-:W-:Y:S02]  /*0260*/  MOV R6, R18 ;  /* 0x0000001200067202 */ /* 0x000fe40000000f00 */
[----:B------:R2:W3:Y:S07]  /*0270*/  LDC.64 R8, c[0x4][R0] ;  /* 0x0100000000087b82 */ /* 0x0004ee0000000a00 */
[----:B------:R2:W-:Y:S01]  /*0280*/  ST.E.U8 desc[UR4][R16.64], R3 ;  /* 0x0000000310007985 */ /* 0x0005e2000c101104 */
[----:B------:R-:W1:Y:S03]  /*0290*/  LDCU.64 UR4, c[0x4][0x18] ;  /* 0x01000300ff0477ac */ /* 0x000e660008000a00 */
[----:B------:R2:W-:Y:S04]  /*02a0*/  STL.64 [R1+0x8], R16 ;  /* 0x0000081001007387 */ /* 0x0005e80000100a00 */
[----:B------:R2:W-:Y:S04]  /*02b0*/  STL [R1+0x10], R12 ;  /* 0x0000100c01007387 */ /* 0x0005e80000100800 */
[----:B0-----:R2:W-:Y:S01]  /*02c0*/  STL [R1], R10 ;  /* 0x0000000a01007387 */ /* 0x0015e20000100800 */
[----:B-1----:R-:W-:-:S02]  /*02d0*/  IMAD.U32 R4, RZ, RZ, UR4 ;  /* 0x00000004ff047e24 */ /* 0x002fc4000f8e00ff */
[----:B------:R-:W-:-:S07]  /*02e0*/  IMAD.U32 R5, RZ, RZ, UR5 ;  /* 0x00000005ff057e24 */ /* 0x000fce000f8e00ff */
[----:B------:R-:W-:-:S07]  /*02f0*/  LEPC R20, `(.L_x_3) ;  /* 0x000000001014794e */ /* 0x000fce0000000000 */
[----:B--23--:R-:W-:Y:S05]  /*0300*/  CALL.ABS.NOINC R8 ;  /* 0x0000000008007343 */ /* 0x00cfea0003c00000 */
.L_x_3:
[----:B------:R-:W-:Y:S01]  /*0310*/  MOV R0, 0x10 ;  /* 0x0000001000007802 */ /* 0x000fe20000000f00 */
[----:B------:R-:W-:Y:S02]  /*0320*/  IMAD.MOV.U32 R4, RZ, RZ, R16 ;  /* 0x000000ffff047224 */ /* 0x000fe400078e0010 */
[----:B------:R-:W-:Y:S01]  /*0330*/  IMAD.MOV.U32 R5, RZ, RZ, R17 ;  /* 0x000000ffff057224 */ /* 0x000fe200078e0011 */
[----:B------:R0:W1:Y:S06]  /*0340*/  LDC.64 R2, c[0x4][R0] ;  /* 0x0100000000027b82 */ /* 0x00006c0000000a00 */
[----:B------:R-:W-:-:S07]  /*0350*/  LEPC R20, `(.L_x_4) ;  /* 0x000000001014794e */ /* 0x000fce0000000000 */
[----:B01----:R-:W-:Y:S05]  /*0360*/  CALL.ABS.NOINC R2 ;  /* 0x0000000002007343 */ /* 0x003fea0003c00000 */
.L_x_4:
[----:B------:R-:W-:Y:S05]  /*0370*/  EXIT ;  /* 0x000000000000794d */ /* 0x000fea0003800000 */
.L_x_5:
[----:B------:R-:W-:-:S00]  /*0380*/  BRA `(.L_x_5) ;  /* 0xfffffffc00fc7947 */ /* 0x000fc0000383ffff */
[----:B------:R-:W-:-:S00]  /*0390*/  NOP ;  /* 0x0000000000007918 */ /* 0x000fc00000000000 */
        /* <DEDUP_REMOVED lines=14> */
.L_x_6:


//--------------------- .nv.global.init           --------------------------
	.section	.nv.global.init,"aw",@progbits
.nv.global.init:
	.type		$str,@object
	.size		$str,(.L_0 - $str)
$str:
        /*0000*/ 	.byte	0x54, 0x68, 0x72, 0x65, 0x61, 0x64, 0x20, 0x25, 0x64, 0x20, 0x67, 0x6f, 0x74, 0x20, 0x70, 0x6f
        /*0010*/ 	.byte	0x69, 0x6e, 0x74, 0x65, 0x72, 0x3a, 0x20, 0x25, 0x70, 0x3a, 0x20, 0x25, 0x64, 0x0a, 0x00
.L_0:


//--------------------- .nv.shared.reserved.0     --------------------------
	.section	.nv.shared.reserved.0,"aw",@nobits
	.weak		__nv_reservedSMEM_offset_0_alias
	.size		__nv_reservedSMEM_offset_0_alias, 0, 64
	.other		__nv_reservedSMEM_offset_0_alias,@"STO_CUDA_RESERVED_SHARED STV_DEFAULT"
__nv_reservedSMEM_offset_0_alias:
	.zero		0
	.zero		64


//--------------------- .nv.constant0._Z10mallocTestv --------------------------
	.section	.nv.constant0._Z10mallocTestv,"a",@progbits
	.sectionflags	@""
	.align	4
.nv.constant0._Z10mallocTestv:
	.zero		896


//--------------------- SYMBOLS --------------------------

	.type		.nv.reservedSmem.offset0,@object
	.size		.nv.reservedSmem.offset0,0x4
	.type		malloc,@function
	.type		vprintf,@function
	.type		free,@function
